//
// Generated by NVIDIA NVVM Compiler
//
// Compiler Build ID: CL-36424714
// Cuda compilation tools, release 13.0, V13.0.88
// Based on NVVM 20.0.0
//

.version 9.0
.target sm_100
.address_size 64

	// .globl	_Z14multiplyGlobalPffi

.visible .entry _Z14multiplyGlobalPffi(
	.param .u64 .ptr .align 1 _Z14multiplyGlobalPffi_param_0,
	.param .f32 _Z14multiplyGlobalPffi_param_1,
	.param .u32 _Z14multiplyGlobalPffi_param_2
)
{
	.reg .pred 	%p<2>;
	.reg .b32 	%r<6>;
	.reg .b32 	%f<4>;
	.reg .b64 	%rd<5>;

	ld.param.u64 	%rd1, [_Z14multiplyGlobalPffi_param_0];
	ld.param.f32 	%f1, [_Z14multiplyGlobalPffi_param_1];
	ld.param.u32 	%r2, [_Z14multiplyGlobalPffi_param_2];
	mov.u32 	%r3, %ctaid.x;
	mov.u32 	%r4, %ntid.x;
	mov.u32 	%r5, %tid.x;
	mad.lo.s32 	%r1, %r3, %r4, %r5;
	setp.ge.s32 	%p1, %r1, %r2;
	@%p1 bra 	$L__BB0_2;
	cvta.to.global.u64 	%rd2, %rd1;
	mul.wide.s32 	%rd3, %r1, 4;
	add.s64 	%rd4, %rd2, %rd3;
	ld.global.f32 	%f2, [%rd4];
	mul.f32 	%f3, %f1, %f2;
	st.global.f32 	[%rd4], %f3;
$L__BB0_2:
	ret;

}


// ===== COMPILED SASS (sm_100) =====

	.target	sm_100

	.elftype	@"ET_EXEC"


//--------------------- .note.nv.tkinfo           --------------------------
	.section	.note.nv.tkinfo,"",@"SHT_NOTE"
	.sectionflags	@"SHF_NOTE_NV_TKINFO"
	.tkinfo
        /*0018*/ 	.word	0x00000002
        /*0030*/ 	.string	""
        /*0030*/ 	.string	"ptxas"
        /*0030*/ 	.string	"Cuda compilation tools, release 13.0, V13.0.88"
        /*0030*/ 	.string	"Build cuda_13.0.r13.0/compiler.36424714_0"
        /*0030*/ 	.string	"-arch sm_100 -m 64 "



//--------------------- .note.nv.cuinfo           --------------------------
	.section	.note.nv.cuinfo,"",@"SHT_NOTE"
	.sectionflags	@"SHF_NOTE_NV_CUINFO"
        /*0018*/ 	.short	0x0002
        /*001a*/ 	.short	0x0064
        /*001c*/ 	.short	0x0082
	.zero		2


//--------------------- .nv.info                  --------------------------
	.section	.nv.info,"",@"SHT_CUDA_INFO"
	.align	4


	//----- nvinfo : EIATTR_REGCOUNT
	.align		4
        /*0000*/ 	.byte	0x04, 0x2f
        /*0002*/ 	.short	(.L_1 - .L_0)
	.align		4
.L_0:
        /*0004*/ 	.word	index@(_Z14multiplyGlobalPffi)
        /*0008*/ 	.word	0x00000008


	//----- nvinfo : EIATTR_FRAME_SIZE
	.align		4
.L_1:
        /*000c*/ 	.byte	0x04, 0x11
        /*000e*/ 	.short	(.L_3 - .L_2)
	.align		4
.L_2:
        /*0010*/ 	.word	index@(_Z14multiplyGlobalPffi)
        /*0014*/ 	.word	0x00000000


	//----- nvinfo : EIATTR_MIN_STACK_SIZE
	.align		4
.L_3:
        /*0018*/ 	.byte	0x04, 0x12
        /*001a*/ 	.short	(.L_5 - .L_4)
	.align		4
.L_4:
        /*001c*/ 	.word	index@(_Z14multiplyGlobalPffi)
        /*0020*/ 	.word	0x00000000
.L_5:


//--------------------- .nv.compat                --------------------------
	.section	.nv.compat,"",@"SHT_CUDA_COMPAT_INFO"
	.align	4
        /*0000*/ 	.byte	0x02, 0x09, 0x00, 0x00, 0x02, 0x02, 0x01, 0x00, 0x02, 0x05, 0x05, 0x00, 0x03, 0x07, 0x01, 0x01
        /*0010*/ 	.byte	0x02, 0x03, 0x00, 0x00, 0x02, 0x06, 0x01, 0x00, 0x04, 0x0b, 0x08, 0x00, 0x09, 0x00, 0x00, 0x00
        /*0020*/ 	.byte	0x00, 0x00, 0x00, 0x00


//--------------------- .nv.info._Z14multiplyGlobalPffi --------------------------
	.section	.nv.info._Z14multiplyGlobalPffi,"",@"SHT_CUDA_INFO"
	.sectionflags	@""
	.align	4


	//----- nvinfo : EIATTR_CUDA_API_VERSION
	.align		4
        /*0000*/ 	.byte	0x04, 0x37
        /*0002*/ 	.short	(.L_7 - .L_6)
.L_6:
        /*0004*/ 	.word	0x00000082


	//----- nvinfo : EIATTR_KPARAM_INFO
	.align		4
.L_7:
        /*0008*/ 	.byte	0x04, 0x17
        /*000a*/ 	.short	(.L_9 - .L_8)
.L_8:
        /*000c*/ 	.word	0x00000000
        /*0010*/ 	.short	0x0002
        /*0012*/ 	.short	0x000c
        /*0014*/ 	.byte	0x00, 0xf0, 0x11, 0x00


	//----- nvinfo : EIATTR_KPARAM_INFO
	.align		4
.L_9:
        /*0018*/ 	.byte	0x04, 0x17
        /*001a*/ 	.short	(.L_11 - .L_10)
.L_10:
        /*001c*/ 	.word	0x00000000
        /*0020*/ 	.short	0x0001
        /*0022*/ 	.short	0x0008
        /*0024*/ 	.byte	0x00, 0xf0, 0x11, 0x00


	//----- nvinfo : EIATTR_KPARAM_INFO
	.align		4
.L_11:
        /*0028*/ 	.byte	0x04, 0x17
        /*002a*/ 	.short	(.L_13 - .L_12)
.L_12:
        /*002c*/ 	.word	0x00000000
        /*0030*/ 	.short	0x0000
        /*0032*/ 	.short	0x0000
        /*0034*/ 	.byte	0x00, 0xf5, 0x21, 0x00


	//----- nvinfo : EIATTR_SPARSE_MMA_MASK
	.align		4
.L_13:
        /*0038*/ 	.byte	0x03, 0x50
        /*003a*/ 	.short	0x0000


	//----- nvinfo : EIATTR_MAXREG_COUNT
	.align		4
        /*003c*/ 	.byte	0x03, 0x1b
        /*003e*/ 	.short	0x00ff


	//----- nvinfo : EIATTR_MERCURY_ISA_VERSION
	.align		4
        /*0040*/ 	.byte	0x03, 0x5f
        /*0042*/ 	.short	0x0101


	//----- nvinfo : EIATTR_VRC_CTA_INIT_COUNT
	.align		4
        /*0044*/ 	.byte	0x02, 0x4a
	.zero		1
	.zero		1


	//----- nvinfo : EIATTR_EXIT_INSTR_OFFSETS
	.align		4
        /*0048*/ 	.byte	0x04, 0x1c
        /*004a*/ 	.short	(.L_15 - .L_14)


	//   ....[0]....
.L_14:
        /*004c*/ 	.word	0x00000070


	//   ....[1]....
        /*0050*/ 	.word	0x000000f0


	//----- nvinfo : EIATTR_CBANK_PARAM_SIZE
	.align		4
.L_15:
        /*0054*/ 	.byte	0x03, 0x19
        /*0056*/ 	.short	0x0010


	//----- nvinfo : EIATTR_PARAM_CBANK
	.align		4
        /*0058*/ 	.byte	0x04, 0x0a
        /*005a*/ 	.short	(.L_17 - .L_16)
	.align		4
.L_16:
        /*005c*/ 	.word	index@(.nv.constant0._Z14multiplyGlobalPffi)
        /*0060*/ 	.short	0x0380
        /*0062*/ 	.short	0x0010


	//----- nvinfo : EIATTR_SW_WAR
	.align		4
.L_17:
        /*0064*/ 	.byte	0x04, 0x36
        /*0066*/ 	.short	(.L_19 - .L_18)
.L_18:
        /*0068*/ 	.word	0x00000008
.L_19:


//--------------------- .nv.callgraph             --------------------------
	.section	.nv.callgraph,"",@"SHT_CUDA_CALLGRAPH"
	.align	4
	.sectionentsize	8
	.align		4
        /*0000*/ 	.word	0x00000000
	.align		4
        /*0004*/ 	.word	0xffffffff
	.align		4
        /*0008*/ 	.word	0x00000000
	.align		4
        /*000c*/ 	.word	0xfffffffe
	.align		4
        /*0010*/ 	.word	0x00000000
	.align		4
        /*0014*/ 	.word	0xfffffffd
	.align		4
        /*0018*/ 	.word	0x00000000
	.align		4
        /*001c*/ 	.word	0xfffffffc


//--------------------- .text._Z14multiplyGlobalPffi --------------------------
	.section	.text._Z14multiplyGlobalPffi,"ax",@progbits
	.align	128
        .global         _Z14multiplyGlobalPffi
        .type           _Z14multiplyGlobalPffi,@function
        .size           _Z14multiplyGlobalPffi,(.L_x_1 - _Z14multiplyGlobalPffi)
        .other          _Z14multiplyGlobalPffi,@"STO_CUDA_ENTRY STV_DEFAULT"
_Z14multiplyGlobalPffi:
.text._Z14multiplyGlobalPffi:
[----:B------:R-:W-:Y:S01]  /*0000*/  LDC R1, c[0x0][0x37c] ;  /* 0x0000df00ff017b82 */ /* 0x000fe20000000800 */
[----:B------:R-:W0:Y:S07]  /*0010*/  S2R R0, SR_TID.X ;  /* 0x0000000000007919 */ /* 0x000e2e0000002100 */
[----:B------:R-:W0:Y:S01]  /*0020*/  S2UR UR4, SR_CTAID.X ;  /* 0x00000000000479c3 */ /* 0x000e220000002500 */
[----:B------:R-:W1:Y:S07]  /*0030*/  LDCU UR5, c[0x0][0x38c] ;  /* 0x00007180ff0577ac */ /* 0x000e6e0008000800 */
[----:B------:R-:W0:Y:S02]  /*0040*/  LDC R5, c[0x0][0x360] ;  /* 0x0000d800ff057b82 */ /* 0x000e240000000800 */
[----:B0-----:R-:W-:-:S05]  /*0050*/  IMAD R5, R5, UR4, R0 ;  /* 0x0000000405057c24 */ /* 0x001fca000f8e0200 */
[----:B-1----:R-:W-:-:S13]  /*0060*/  ISETP.GE.AND P0, PT, R5, UR5, PT ;  /* 0x0000000505007c0c */ /* 0x002fda000bf06270 */
[----:B------:R-:W-:Y:S05]  /*0070*/  @P0 EXIT ;  /* 0x000000000000094d */ /* 0x000fea0003800000 */
[----:B------:R-:W0:Y:S01]  /*0080*/  LDC.64 R2, c[0x0][0x380] ;  /* 0x0000e000ff027b82 */ /* 0x000e220000000a00 */
[----:B------:R-:W1:Y:S01]  /*0090*/  LDCU.64 UR4, c[0x0][0x358] ;  /* 0x00006b00ff0477ac */ /* 0x000e620008000a00 */
[----:B------:R-:W2:Y:S01]  /*00a0*/  LDCU UR6, c[0x0][0x388] ;  /* 0x00007100ff0677ac */ /* 0x000ea20008000800 */
[----:B0-----:R-:W-:-:S05]  /*00b0*/  IMAD.WIDE R2, R5, 0x4, R2 ;  /* 0x0000000405027825 */ /* 0x001fca00078e0202 */
[----:B-1----:R-:W2:Y:S02]  /*00c0*/  LDG.E R0, desc[UR4][R2.64] ;  /* 0x0000000402007981 */ /* 0x002ea4000c1e1900 */
[----:B--2---:R-:W-:-:S05]  /*00d0*/  FMUL R5, R0, UR6 ;  /* 0x0000000600057c20 */ /* 0x004fca0008400000 */
[----:B------:R-:W-:Y:S01]  /*00e0*/  STG.E desc[UR4][R2.64], R5 ;  /* 0x0000000502007986 */ /* 0x000fe2000c101904 */
[----:B------:R-:W-:Y:S05]  /*00f0*/  EXIT ;  /* 0x000000000000794d */ /* 0x000fea0003800000 */
.L_x_0:
[----:B------:R-:W-:-:S00]  /*0100*/  BRA `(.L_x_0) ;  /* 0xfffffffc00fc7947 */ /* 0x000fc0000383ffff */
[----:B------:R-:W-:-:S00]  /*0110*/  NOP ;  /* 0x0000000000007918 */ /* 0x000fc00000000000 */
        /* <DEDUP_REMOVED lines=14> */
.L_x_1:


//--------------------- .nv.shared.reserved.0     --------------------------
	.section	.nv.shared.reserved.0,"aw",@nobits
	.weak		__nv_reservedSMEM_offset_0_alias
	.size		__nv_reservedSMEM_offset_0_alias, 0, 64
	.other		__nv_reservedSMEM_offset_0_alias,@"STO_CUDA_RESERVED_SHARED STV_DEFAULT"
__nv_reservedSMEM_offset_0_alias:
	.zero		0
	.zero		64


//--------------------- .nv.constant0._Z14multiplyGlobalPffi --------------------------
	.section	.nv.constant0._Z14multiplyGlobalPffi,"a",@progbits
	.sectionflags	@""
	.align	4
.nv.constant0._Z14multiplyGlobalPffi:
	.zero		912


//--------------------- SYMBOLS --------------------------

	.type		.nv.reservedSmem.offset0,@object
	.size		.nv.reservedSmem.offset0,0x4
